	.headerflags	@"EF_CUDA_TEXMODE_UNIFIED EF_CUDA_64BIT_ADDRESS EF_CUDA_ACCELERATORS EF_CUDA_SM90 EF_CUDA_VIRTUAL_SM(EF_CUDA_SM90)"
	.elftype	@"ET_EXEC"


//--------------------- .nv.info                  --------------------------
	.section	.nv.info,"",@"SHT_CUDA_INFO"
	.align	4


	//----- nvinfo : EIATTR_REGCOUNT
	.align		4
        /*0000*/ 	.byte	0x04, 0x2f
        /*0002*/ 	.short	(.L_1 - .L_0)
	.align		4
.L_0:
        /*0004*/ 	.word	index@(triton_poi_fused__unsafe_index_add_convolution_mul_sub_29)
        /*0008*/ 	.word	0x00000020


	//----- nvinfo : EIATTR_MIN_STACK_SIZE
	.align		4
.L_1:
        /*000c*/ 	.byte	0x04, 0x12
        /*000e*/ 	.short	(.L_3 - .L_2)
	.align		4
.L_2:
        /*0010*/ 	.word	index@(triton_poi_fused__unsafe_index_add_convolution_mul_sub_29)
        /*0014*/ 	.word	0x00000000


	//----- nvinfo : EIATTR_FRAME_SIZE
	.align		4
.L_3:
        /*0018*/ 	.byte	0x04, 0x11
        /*001a*/ 	.short	(.L_5 - .L_4)
	.align		4
.L_4:
        /*001c*/ 	.word	index@(triton_poi_fused__unsafe_index_add_convolution_mul_sub_29)
        /*0020*/ 	.word	0x00000000


	//----- nvinfo : EIATTR_MIN_STACK_SIZE
	.align		4
.L_5:
        /*0024*/ 	.byte	0x04, 0x12
        /*0026*/ 	.short	(.L_7 - .L_6)
	.align		4
.L_6:
        /*0028*/ 	.word	index@(triton_poi_fused__unsafe_index_add_convolution_mul_sub_29)
        /*002c*/ 	.word	0x00000000
.L_7:


//--------------------- .nv.info.triton_poi_fused__unsafe_index_add_convolution_mul_sub_29 --------------------------
	.section	.nv.info.triton_poi_fused__unsafe_index_add_convolution_mul_sub_29,"",@"SHT_CUDA_INFO"
	.sectionflags	@""
	.align	4


	//----- nvinfo : EIATTR_CUDA_API_VERSION
	.align		4
        /*0000*/ 	.byte	0x04, 0x37
        /*0002*/ 	.short	(.L_9 - .L_8)
.L_8:
        /*0004*/ 	.word	0x0000007c


	//----- nvinfo : EIATTR_KPARAM_INFO
	.align		4
.L_9:
        /*0008*/ 	.byte	0x04, 0x17
        /*000a*/ 	.short	(.L_11 - .L_10)
.L_10:
        /*000c*/ 	.word	0x00000000
        /*0010*/ 	.short	0x000a
        /*0012*/ 	.short	0x0050
        /*0014*/ 	.byte	0x00, 0xf0, 0x11, 0x00


	//----- nvinfo : EIATTR_KPARAM_INFO
	.align		4
.L_11:
        /*0018*/ 	.byte	0x04, 0x17
        /*001a*/ 	.short	(.L_13 - .L_12)
.L_12:
        /*001c*/ 	.word	0x00000000
        /*0020*/ 	.short	0x0009
        /*0022*/ 	.short	0x0048
        /*0024*/ 	.byte	0x00, 0xf4, 0x21, 0x00


	//----- nvinfo : EIATTR_KPARAM_INFO
	.align		4
.L_13:
        /*0028*/ 	.byte	0x04, 0x17
        /*002a*/ 	.short	(.L_15 - .L_14)
.L_14:
        /*002c*/ 	.word	0x00000000
        /*0030*/ 	.short	0x0008
        /*0032*/ 	.short	0x0040
        /*0034*/ 	.byte	0x00, 0xf4, 0x21, 0x00


	//----- nvinfo : EIATTR_KPARAM_INFO
	.align		4
.L_15:
        /*0038*/ 	.byte	0x04, 0x17
        /*003a*/ 	.short	(.L_17 - .L_16)
.L_16:
        /*003c*/ 	.word	0x00000000
        /*0040*/ 	.short	0x0007
        /*0042*/ 	.short	0x0038
        /*0044*/ 	.byte	0x00, 0xf4, 0x21, 0x00


	//----- nvinfo : EIATTR_KPARAM_INFO
	.align		4
.L_17:
        /*0048*/ 	.byte	0x04, 0x17
        /*004a*/ 	.short	(.L_19 - .L_18)
.L_18:
        /*004c*/ 	.word	0x00000000
        /*0050*/ 	.short	0x0006
        /*0052*/ 	.short	0x0030
        /*0054*/ 	.byte	0x00, 0xf4, 0x21, 0x00


	//----- nvinfo : EIATTR_KPARAM_INFO
	.align		4
.L_19:
        /*0058*/ 	.byte	0x04, 0x17
        /*005a*/ 	.short	(.L_21 - .L_20)
.L_20:
        /*005c*/ 	.word	0x00000000
        /*0060*/ 	.short	0x0005
        /*0062*/ 	.short	0x0028
        /*0064*/ 	.byte	0x00, 0xf4, 0x21, 0x00


	//----- nvinfo : EIATTR_KPARAM_INFO
	.align		4
.L_21:
        /*0068*/ 	.byte	0x04, 0x17
        /*006a*/ 	.short	(.L_23 - .L_22)
.L_22:
        /*006c*/ 	.word	0x00000000
        /*0070*/ 	.short	0x0004
        /*0072*/ 	.short	0x0020
        /*0074*/ 	.byte	0x00, 0xf4, 0x21, 0x00


	//----- nvinfo : EIATTR_KPARAM_INFO
	.align		4
.L_23:
        /*0078*/ 	.byte	0x04, 0x17
        /*007a*/ 	.short	(.L_25 - .L_24)
.L_24:
        /*007c*/ 	.word	0x00000000
        /*0080*/ 	.short	0x0003
        /*0082*/ 	.short	0x0018
        /*0084*/ 	.byte	0x00, 0xf4, 0x21, 0x00


	//----- nvinfo : EIATTR_KPARAM_INFO
	.align		4
.L_25:
        /*0088*/ 	.byte	0x04, 0x17
        /*008a*/ 	.short	(.L_27 - .L_26)
.L_26:
        /*008c*/ 	.word	0x00000000
        /*0090*/ 	.short	0x0002
        /*0092*/ 	.short	0x0010
        /*0094*/ 	.byte	0x00, 0xf4, 0x21, 0x00


	//----- nvinfo : EIATTR_KPARAM_INFO
	.align		4
.L_27:
        /*0098*/ 	.byte	0x04, 0x17
        /*009a*/ 	.short	(.L_29 - .L_28)
.L_28:
        /*009c*/ 	.word	0x00000000
        /*00a0*/ 	.short	0x0001
        /*00a2*/ 	.short	0x0008
        /*00a4*/ 	.byte	0x00, 0xf4, 0x21, 0x00


	//----- nvinfo : EIATTR_KPARAM_INFO
	.align		4
.L_29:
        /*00a8*/ 	.byte	0x04, 0x17
        /*00aa*/ 	.short	(.L_31 - .L_30)
.L_30:
        /*00ac*/ 	.word	0x00000000
        /*00b0*/ 	.short	0x0000
        /*00b2*/ 	.short	0x0000
        /*00b4*/ 	.byte	0x00, 0xf4, 0x21, 0x00


	//----- nvinfo : EIATTR_SPARSE_MMA_MASK
	.align		4
.L_31:
        /*00b8*/ 	.byte	0x03, 0x50
        /*00ba*/ 	.short	0x0000


	//----- nvinfo : EIATTR_MAXREG_COUNT
	.align		4
        /*00bc*/ 	.byte	0x03, 0x1b
        /*00be*/ 	.short	0x00ff


	//----- nvinfo : EIATTR_EXIT_INSTR_OFFSETS
	.align		4
        /*00c0*/ 	.byte	0x04, 0x1c
        /*00c2*/ 	.short	(.L_33 - .L_32)


	//   ....[0]....
.L_32:
        /*00c4*/ 	.word	0x00000870


	//----- nvinfo : EIATTR_REQNTID
	.align		4
.L_33:
        /*00c8*/ 	.byte	0x04, 0x10
        /*00ca*/ 	.short	(.L_35 - .L_34)
.L_34:
        /*00cc*/ 	.word	0x00000100
        /*00d0*/ 	.word	0x00000001
        /*00d4*/ 	.word	0x00000001


	//----- nvinfo : EIATTR_CBANK_PARAM_SIZE
	.align		4
.L_35:
        /*00d8*/ 	.byte	0x03, 0x19
        /*00da*/ 	.short	0x0054


	//----- nvinfo : EIATTR_PARAM_CBANK
	.align		4
        /*00dc*/ 	.byte	0x04, 0x0a
        /*00de*/ 	.short	(.L_37 - .L_36)
	.align		4
.L_36:
        /*00e0*/ 	.word	index@(.nv.constant0.triton_poi_fused__unsafe_index_add_convolution_mul_sub_29)
        /*00e4*/ 	.short	0x0210
        /*00e6*/ 	.short	0x0054


	//----- nvinfo : EIATTR_SW_WAR
	.align		4
.L_37:
        /*00e8*/ 	.byte	0x04, 0x36
        /*00ea*/ 	.short	(.L_39 - .L_38)
.L_38:
        /*00ec*/ 	.word	0x00000008
.L_39:


//--------------------- .nv.callgraph             --------------------------
	.section	.nv.callgraph,"",@"SHT_CUDA_CALLGRAPH"
	.align	4
	.sectionentsize	8
	.align		4
        /*0000*/ 	.word	0x00000000
	.align		4
        /*0004*/ 	.word	0xffffffff
	.align		4
        /*0008*/ 	.word	0x00000000
	.align		4
        /*000c*/ 	.word	0xfffffffe
	.align		4
        /*0010*/ 	.word	0x00000000
	.align		4
        /*0014*/ 	.word	0xfffffffd
	.align		4
        /*0018*/ 	.word	0x00000000
	.align		4
        /*001c*/ 	.word	0xfffffffc


//--------------------- .text.triton_poi_fused__unsafe_index_add_convolution_mul_sub_29 --------------------------
	.section	.text.triton_poi_fused__unsafe_index_add_convolution_mul_sub_29,"ax",@progbits
	.align	128
        .global         triton_poi_fused__unsafe_index_add_convolution_mul_sub_29
        .type           triton_poi_fused__unsafe_index_add_convolution_mul_sub_29,@function
        .size           triton_poi_fused__unsafe_index_add_convolution_mul_sub_29,(.L_x_1 - triton_poi_fused__unsafe_index_add_convolution_mul_sub_29)
        .other          triton_poi_fused__unsafe_index_add_convolution_mul_sub_29,@"STO_CUDA_ENTRY STV_DEFAULT"
triton_poi_fused__unsafe_index_add_convolution_mul_sub_29:
.text.triton_poi_fused__unsafe_index_add_convolution_mul_sub_29:
[----:B------:R-:W-:Y:S01]  /*0000*/  LDC R1, c[0x0][0x28] ;  /* 0x00000a00ff017b82 */ /* 0x000fe20000000800 */
[----:B------:R-:W1:Y:S07]  /*0010*/  S2R R0, SR_TID.X ;  /* 0x0000000000007919 */ /* 0x000e6e0000002100 */
[----:B------:R-:W2:Y:S01]  /*0020*/  LDC.64 R12, c[0x0][0x218] ;  /* 0x00008600ff0c7b82 */ /* 0x000ea20000000a00 */
[----:B------:R-:W-:Y:S01]  /*0030*/  ULDC.64 UR4, c[0x0][0x208] ;  /* 0x0000820000047ab9 */ /* 0x000fe20000000a00 */
[----:B------:R-:W-:Y:S01]  /*0040*/  ULDC.64 UR6, c[0x0][0x228] ;  /* 0x00008a0000067ab9 */ /* 0x000fe20000000a00 */
[----:B------:R-:W3:Y:S05]  /*0050*/  S2R R3, SR_CTAID.X ;  /* 0x0000000000037919 */ /* 0x000eea0000002500 */
[----:B------:R-:W4:Y:S08]  /*0060*/  LDC.64 R14, c[0x0][0x240] ;  /* 0x00009000ff0e7b82 */ /* 0x000f300000000a00 */
[----:B------:R-:W5:Y:S01]  /*0070*/  LDC.64 R8, c[0x0][0x230] ;  /* 0x00008c00ff087b82 */ /* 0x000f620000000a00 */
[----:B-1----:R-:W-:-:S05]  /*0080*/  IMAD.SHL.U32 R0, R0, 0x2, RZ ;  /* 0x0000000200007824 */ /* 0x002fca00078e00ff */
[----:B------:R-:W-:-:S05]  /*0090*/  LOP3.LUT R0, R0, 0x1fe, RZ, 0xc0, !PT ;  /* 0x000001fe00007812 */ /* 0x000fca00078ec0ff */
[----:B---3--:R-:W-:-:S05]  /*00a0*/  IMAD R2, R3, 0x200, R0 ;  /* 0x0000020003027824 */ /* 0x008fca00078e0200 */
[----:B------:R-:W-:-:S04]  /*00b0*/  SHF.R.S32.HI R5, RZ, 0x1f, R2 ;  /* 0x0000001fff057819 */ /* 0x000fc80000011402 */
[----:B------:R-:W-:Y:S02]  /*00c0*/  LEA.HI R0, R5, R2, RZ, 0x4 ;  /* 0x0000000205007211 */ /* 0x000fe400078f20ff */
[----:B------:R-:W1:Y:S02]  /*00d0*/  LDC.64 R4, c[0x0][0x220] ;  /* 0x00008800ff047b82 */ /* 0x000e640000000a00 */
[----:B------:R-:W-:Y:S02]  /*00e0*/  SHF.R.S32.HI R25, RZ, 0x4, R0 ;  /* 0x00000004ff197819 */ /* 0x000fe40000011400 */
[----:B------:R-:W-:Y:S02]  /*00f0*/  LOP3.LUT R7, R0, 0xfffffff0, RZ, 0xc0, !PT ;  /* 0xfffffff000077812 */ /* 0x000fe400078ec0ff */
[----:B------:R-:W-:-:S04]  /*0100*/  LEA.HI R6, R25, R25, RZ, 0x4 ;  /* 0x0000001919067211 */ /* 0x000fc800078f20ff */
[----:B------:R-:W-:-:S05]  /*0110*/  LOP3.LUT R6, R6, 0xfffffff0, RZ, 0xc0, !PT ;  /* 0xfffffff006067812 */ /* 0x000fca00078ec0ff */
[----:B------:R-:W-:-:S04]  /*0120*/  IMAD.IADD R25, R25, 0x1, -R6 ;  /* 0x0000000119197824 */ /* 0x000fc800078e0a06 */
[----:B--2---:R-:W-:-:S06]  /*0130*/  IMAD.WIDE R12, R25, 0x8, R12 ;  /* 0x00000008190c7825 */ /* 0x004fcc00078e020c */
[----:B------:R-:W2:Y:S01]  /*0140*/  LDG.E.EL.64 R12, desc[UR4][R12.64] ;  /* 0x000000040c0c7981 */ /* 0x000ea2000c2e1b00 */
[----:B------:R-:W-:Y:S02]  /*0150*/  IMAD.IADD R0, R2, 0x1, -R7 ;  /* 0x0000000102007824 */ /* 0x000fe400078e0a07 */
[----:B----4-:R-:W-:-:S04]  /*0160*/  IMAD.WIDE R14, R25, 0x8, R14 ;  /* 0x00000008190e7825 */ /* 0x010fc800078e020e */
[C---:B-1----:R-:W-:Y:S02]  /*0170*/  IMAD.WIDE R4, R0.reuse, 0x8, R4 ;  /* 0x0000000800047825 */ /* 0x042fe400078e0204 */
[----:B------:R-:W3:Y:S04]  /*0180*/  LDG.E.EL.64 R14, desc[UR4][R14.64] ;  /* 0x000000040e0e7981 */ /* 0x000ee8000c2e1b00 */
[----:B------:R-:W4:Y:S01]  /*0190*/  LDG.E.EL.128 R4, desc[UR4][R4.64] ;  /* 0x0000000404047981 */ /* 0x000f22000c2e1d00 */
[----:B-----5:R-:W-:-:S06]  /*01a0*/  IMAD.WIDE R8, R0, 0x8, R8 ;  /* 0x0000000800087825 */ /* 0x020fcc00078e0208 */
[----:B------:R-:W5:Y:S01]  /*01b0*/  LDG.E.EL.128 R8, desc[UR4][R8.64] ;  /* 0x0000000408087981 */ /* 0x000f62000c2e1d00 */
[----:B------:R-:W-:-:S04]  /*01c0*/  SHF.R.S32.HI R3, RZ, 0x16, R3 ;  /* 0x00000016ff037819 */ /* 0x000fc80000011403 */
[----:B------:R-:W-:-:S04]  /*01d0*/  SGXT R3, R3, 0x1 ;  /* 0x000000010303781a */ /* 0x000fc80000000200 */
[----:B------:R-:W-:Y:S02]  /*01e0*/  LEA.HI R3, R3, R2, RZ, 0x8 ;  /* 0x0000000203037211 */ /* 0x000fe400078f40ff */
[----:B--2---:R-:W-:-:S04]  /*01f0*/  SHF.R.U32.HI R17, RZ, 0x1c, R13 ;  /* 0x0000001cff117819 */ /* 0x004fc8000001160d */
[----:B------:R-:W-:-:S04]  /*0200*/  LOP3.LUT R17, R17, 0x8, RZ, 0xc0, !PT ;  /* 0x0000000811117812 */ /* 0x000fc800078ec0ff */
[----:B------:R-:W-:Y:S02]  /*0210*/  IADD3 R12, P0, R12, R17, RZ ;  /* 0x000000110c0c7210 */ /* 0x000fe40007f1e0ff */
[----:B---3--:R-:W-:-:S03]  /*0220*/  SHF.R.U32.HI R16, RZ, 0x1c, R15 ;  /* 0x0000001cff107819 */ /* 0x008fc6000001160f */
[----:B------:R-:W-:Y:S01]  /*0230*/  IMAD.X R17, RZ, RZ, R13, P0 ;  /* 0x000000ffff117224 */ /* 0x000fe200000e060d */
[----:B----4-:R-:W-:Y:S02]  /*0240*/  LEA R20, P0, R4, UR6, 0x2 ;  /* 0x0000000604147c11 */ /* 0x010fe4000f8010ff */
[----:B------:R-:W-:Y:S02]  /*0250*/  LEA R13, P1, R6, UR6, 0x2 ;  /* 0x00000006060d7c11 */ /* 0x000fe4000f8210ff */
[--C-:B------:R-:W-:Y:S02]  /*0260*/  SHF.R.U32.HI R19, RZ, 0x1a, R5.reuse ;  /* 0x0000001aff137819 */ /* 0x100fe40000011605 */
[----:B------:R-:W-:Y:S02]  /*0270*/  LEA.HI.X R4, R4, UR7, R5, 0x2, P0 ;  /* 0x0000000704047c11 */ /* 0x000fe400080f1405 */
[----:B------:R-:W-:Y:S02]  /*0280*/  SHF.R.U32.HI R18, RZ, 0x1a, R7 ;  /* 0x0000001aff127819 */ /* 0x000fe40000011607 */
[----:B------:R-:W-:-:S02]  /*0290*/  LOP3.LUT R5, R16, 0x8, RZ, 0xc0, !PT ;  /* 0x0000000810057812 */ /* 0x000fc400078ec0ff */
[----:B------:R-:W-:Y:S02]  /*02a0*/  LEA.HI.X R22, R6, UR7, R7, 0x2, P1 ;  /* 0x0000000706167c11 */ /* 0x000fe400088f1407 */
[----:B------:R-:W-:Y:S02]  /*02b0*/  LOP3.LUT R19, R19, 0x20, RZ, 0xc0, !PT ;  /* 0x0000002013137812 */ /* 0x000fe400078ec0ff */
[----:B------:R-:W-:Y:S02]  /*02c0*/  LOP3.LUT R6, R18, 0x20, RZ, 0xc0, !PT ;  /* 0x0000002012067812 */ /* 0x000fe400078ec0ff */
[----:B------:R-:W-:Y:S01]  /*02d0*/  IADD3 R16, P2, R14, R5, RZ ;  /* 0x000000050e107210 */ /* 0x000fe20007f5e0ff */
[----:B------:R-:W-:Y:S01]  /*02e0*/  IMAD.SHL.U32 R14, R12, 0x20, RZ ;  /* 0x000000200c0e7824 */ /* 0x000fe200078e00ff */
[----:B------:R-:W-:Y:S02]  /*02f0*/  IADD3 R19, P0, R19, R20, RZ ;  /* 0x0000001413137210 */ /* 0x000fe40007f1e0ff */
[----:B------:R-:W-:-:S02]  /*0300*/  IADD3 R13, P1, R6, R13, RZ ;  /* 0x0000000d060d7210 */ /* 0x000fc40007f3e0ff */
[----:B------:R-:W-:Y:S01]  /*0310*/  IADD3.X R5, RZ, R15, RZ, P2, !PT ;  /* 0x0000000fff057210 */ /* 0x000fe200017fe4ff */
[----:B------:R-:W-:Y:S01]  /*0320*/  IMAD.X R4, RZ, RZ, R4, P0 ;  /* 0x000000ffff047224 */ /* 0x000fe200000e0604 */
[----:B------:R-:W-:Y:S01]  /*0330*/  SHF.L.U64.HI R15, R12, 0x5, R17 ;  /* 0x000000050c0f7819 */ /* 0x000fe20000010211 */
[----:B------:R-:W-:Y:S01]  /*0340*/  IMAD.X R22, RZ, RZ, R22, P1 ;  /* 0x000000ffff167224 */ /* 0x000fe200008e0616 */
[C---:B------:R-:W-:Y:S01]  /*0350*/  SHF.L.U64.HI R17, R16.reuse, 0x5, R5 ;  /* 0x0000000510117819 */ /* 0x040fe20000010205 */
[----:B------:R-:W-:Y:S01]  /*0360*/  IMAD.SHL.U32 R16, R16, 0x20, RZ ;  /* 0x0000002010107824 */ /* 0x000fe200078e00ff */
[----:B------:R-:W-:Y:S02]  /*0370*/  IADD3 R6, P0, R14, R19, RZ ;  /* 0x000000130e067210 */ /* 0x000fe40007f1e0ff */
[----:B------:R-:W-:Y:S02]  /*0380*/  IADD3 R20, P1, R13, R14, RZ ;  /* 0x0000000e0d147210 */ /* 0x000fe40007f3e0ff */
[----:B------:R-:W-:-:S02]  /*0390*/  SHF.R.S32.HI R5, RZ, 0x8, R3 ;  /* 0x00000008ff057819 */ /* 0x000fc40000011403 */
[----:B------:R-:W-:Y:S01]  /*03a0*/  IADD3.X R7, R15, R4, RZ, P0, !PT ;  /* 0x000000040f077210 */ /* 0x000fe200007fe4ff */
[----:B------:R-:W-:Y:S01]  /*03b0*/  IMAD.X R21, R22, 0x1, R15, P1 ;  /* 0x0000000116157824 */ /* 0x000fe200008e060f */
[----:B------:R-:W-:Y:S01]  /*03c0*/  IADD3 R18, P2, R16, R19, RZ ;  /* 0x0000001310127210 */ /* 0x000fe20007f5e0ff */
[----:B------:R-:W-:Y:S01]  /*03d0*/  IMAD.SHL.U32 R27, R5, 0x40, RZ ;  /* 0x00000040051b7824 */ /* 0x000fe200078e00ff */
[----:B------:R-:W-:Y:S02]  /*03e0*/  IADD3 R12, P0, R16, R13, RZ ;  /* 0x0000000d100c7210 */ /* 0x000fe40007f1e0ff */
[----:B-----5:R-:W-:Y:S01]  /*03f0*/  SHF.R.U32.HI R24, RZ, 0x1a, R11 ;  /* 0x0000001aff187819 */ /* 0x020fe2000001160b */
[----:B------:R-:W-:Y:S01]  /*0400*/  IMAD.WIDE R20, R27, 0x4, R20 ;  /* 0x000000041b147825 */ /* 0x000fe200078e0214 */
[----:B------:R-:W-:Y:S02]  /*0410*/  SHF.R.U32.HI R26, RZ, 0x1a, R9 ;  /* 0x0000001aff1a7819 */ /* 0x000fe40000011609 */
[----:B------:R-:W-:Y:S01]  /*0420*/  LEA R29, P1, R10, UR6, 0x2 ;  /* 0x000000060a1d7c11 */ /* 0x000fe2000f8210ff */
[C---:B------:R-:W-:Y:S01]  /*0430*/  IMAD.X R19, R17.reuse, 0x1, R4, P2 ;  /* 0x0000000111137824 */ /* 0x040fe200010e0604 */
[----:B------:R-:W-:Y:S01]  /*0440*/  LOP3.LUT R24, R24, 0x20, RZ, 0xc0, !PT ;  /* 0x0000002018187812 */ /* 0x000fe200078ec0ff */
[----:B------:R-:W-:Y:S01]  /*0450*/  IMAD.X R13, R17, 0x1, R22, P0 ;  /* 0x00000001110d7824 */ /* 0x000fe200000e0616 */
[----:B------:R-:W-:-:S02]  /*0460*/  LEA R28, P0, R8, UR6, 0x2 ;  /* 0x00000006081c7c11 */ /* 0x000fc4000f8010ff */
[----:B------:R-:W-:Y:S01]  /*0470*/  LOP3.LUT R26, R26, 0x20, RZ, 0xc0, !PT ;  /* 0x000000201a1a7812 */ /* 0x000fe200078ec0ff */
[C---:B------:R-:W-:Y:S01]  /*0480*/  IMAD.WIDE R18, R27.reuse, 0x4, R18 ;  /* 0x000000041b127825 */ /* 0x040fe200078e0212 */
[----:B------:R1:W2:Y:S01]  /*0490*/  LDG.E.EL R4, desc[UR4][R20.64] ;  /* 0x0000000414047981 */ /* 0x0002a2000c2e1900 */
[----:B------:R-:W-:Y:S02]  /*04a0*/  LEA.HI.X R10, R10, UR7, R11, 0x2, P1 ;  /* 0x000000070a0a7c11 */ /* 0x000fe400088f140b */
[C---:B------:R-:W-:Y:S01]  /*04b0*/  IMAD.WIDE R22, R27.reuse, 0x4, R12 ;  /* 0x000000041b167825 */ /* 0x040fe200078e020c */
[----:B------:R-:W-:Y:S01]  /*04c0*/  IADD3 R11, P1, R24, R29, RZ ;  /* 0x0000001d180b7210 */ /* 0x000fe20007f3e0ff */
[----:B------:R3:W4:Y:S01]  /*04d0*/  LDG.E.EL R3, desc[UR4][R18.64] ;  /* 0x0000000412037981 */ /* 0x000722000c2e1900 */
[----:B-1----:R-:W-:Y:S02]  /*04e0*/  LEA.HI.X R20, R8, UR7, R9, 0x2, P0 ;  /* 0x0000000708147c11 */ /* 0x002fe400080f1409 */
[----:B------:R-:W-:Y:S01]  /*04f0*/  IADD3 R13, P0, R26, R28, RZ ;  /* 0x0000001c1a0d7210 */ /* 0x000fe20007f1e0ff */
[----:B------:R-:W-:Y:S01]  /*0500*/  IMAD.WIDE R6, R27, 0x4, R6 ;  /* 0x000000041b067825 */ /* 0x000fe200078e0206 */
[----:B------:R-:W1:Y:S02]  /*0510*/  LDC.64 R8, c[0x0][0x238] ;  /* 0x00008e00ff087b82 */ /* 0x000e640000000a00 */
[----:B------:R-:W-:Y:S01]  /*0520*/  IADD3.X R20, RZ, R20, RZ, P0, !PT ;  /* 0x00000014ff147210 */ /* 0x000fe200007fe4ff */
[----:B---3--:R-:W-:Y:S01]  /*0530*/  IMAD.X R18, RZ, RZ, R10, P1 ;  /* 0x000000ffff127224 */ /* 0x008fe200008e060a */
[----:B------:R-:W-:Y:S01]  /*0540*/  IADD3 R10, P0, R13, R14, RZ ;  /* 0x0000000e0d0a7210 */ /* 0x000fe20007f1e0ff */
[----:B------:R-:W3:Y:S01]  /*0550*/  LDG.E.EL R7, desc[UR4][R6.64] ;  /* 0x0000000406077981 */ /* 0x000ee2000c2e1900 */
[----:B------:R-:W-:-:S02]  /*0560*/  IADD3 R12, P2, R16, R13, RZ ;  /* 0x0000000d100c7210 */ /* 0x000fc40007f5e0ff */
[----:B------:R-:W-:Y:S02]  /*0570*/  IADD3 R16, P3, R16, R11, RZ ;  /* 0x0000000b10107210 */ /* 0x000fe40007f7e0ff */
[----:B------:R-:W-:Y:S01]  /*0580*/  IADD3 R14, P1, R11, R14, RZ ;  /* 0x0000000e0b0e7210 */ /* 0x000fe20007f3e0ff */
[----:B------:R-:W-:Y:S02]  /*0590*/  IMAD.X R11, R20, 0x1, R15, P0 ;  /* 0x00000001140b7824 */ /* 0x000fe400000e060f */
[C---:B------:R-:W-:Y:S01]  /*05a0*/  IMAD.X R13, R17.reuse, 0x1, R20, P2 ;  /* 0x00000001110d7824 */ /* 0x040fe200010e0614 */
[----:B------:R-:W-:Y:S01]  /*05b0*/  IADD3.X R15, R18, R15, RZ, P1, !PT ;  /* 0x0000000f120f7210 */ /* 0x000fe20000ffe4ff */
[----:B------:R5:W2:Y:S01]  /*05c0*/  LDG.E.EL R6, desc[UR4][R22.64] ;  /* 0x0000000416067981 */ /* 0x000aa2000c2e1900 */
[----:B------:R-:W-:Y:S01]  /*05d0*/  IMAD.X R17, R17, 0x1, R18, P3 ;  /* 0x0000000111117824 */ /* 0x000fe200018e0612 */
[----:B------:R-:W1:Y:S08]  /*05e0*/  LDC.64 R20, c[0x0][0x258] ;  /* 0x00009600ff147b82 */ /* 0x000e700000000a00 */
[----:B------:R-:W1:Y:S08]  /*05f0*/  LDC.64 R18, c[0x0][0x248] ;  /* 0x00009200ff127b82 */ /* 0x000e700000000a00 */
[----:B-----5:R-:W5:Y:S01]  /*0600*/  LDC.64 R22, c[0x0][0x250] ;  /* 0x00009400ff167b82 */ /* 0x020f620000000a00 */
[----:B------:R-:W-:Y:S01]  /*0610*/  LEA.HI R24, R5, R5, RZ, 0x8 ;  /* 0x0000000505187211 */ /* 0x000fe200078f40ff */
[----:B------:R-:W-:-:S04]  /*0620*/  IMAD.WIDE R10, R27, 0x4, R10 ;  /* 0x000000041b0a7825 */ /* 0x000fc800078e020a */
[C---:B------:R-:W-:Y:S01]  /*0630*/  IMAD.WIDE R12, R27.reuse, 0x4, R12 ;  /* 0x000000041b0c7825 */ /* 0x040fe200078e020c */
[----:B------:R-:W-:Y:S01]  /*0640*/  LOP3.LUT R24, R24, 0xffffff00, RZ, 0xc0, !PT ;  /* 0xffffff0018187812 */ /* 0x000fe200078ec0ff */
[----:B------:R-:W3:Y:S02]  /*0650*/  LDG.E.EL R10, desc[UR4][R10.64] ;  /* 0x000000040a0a7981 */ /* 0x000ee4000c2e1900 */
[C---:B------:R-:W-:Y:S02]  /*0660*/  IMAD.WIDE R14, R27.reuse, 0x4, R14 ;  /* 0x000000041b0e7825 */ /* 0x040fe400078e020e */
[----:B------:R-:W4:Y:S02]  /*0670*/  LDG.E.EL R12, desc[UR4][R12.64] ;  /* 0x000000040c0c7981 */ /* 0x000f24000c2e1900 */
[----:B------:R-:W-:Y:S02]  /*0680*/  IMAD.WIDE R16, R27, 0x4, R16 ;  /* 0x000000041b107825 */ /* 0x000fe400078e0210 */
[----:B------:R-:W2:Y:S02]  /*0690*/  LDG.E.EL R15, desc[UR4][R14.64] ;  /* 0x000000040e0f7981 */ /* 0x000ea4000c2e1900 */
[----:B-1----:R-:W-:-:S02]  /*06a0*/  IMAD.WIDE R8, R0, 0x4, R8 ;  /* 0x0000000400087825 */ /* 0x002fc400078e0208 */
[----:B------:R-:W2:Y:S02]  /*06b0*/  LDG.E.EL R17, desc[UR4][R16.64] ;  /* 0x0000000410117981 */ /* 0x000ea4000c2e1900 */
[----:B------:R-:W-:Y:S02]  /*06c0*/  IMAD.IADD R5, R5, 0x1, -R24 ;  /* 0x0000000105057824 */ /* 0x000fe400078e0a18 */
[----:B------:R-:W2:Y:S01]  /*06d0*/  LDG.E.EL.64 R8, desc[UR4][R8.64] ;  /* 0x0000000408087981 */ /* 0x000ea2000c2e1b00 */
[----:B0-----:R-:W-:Y:S02]  /*06e0*/  IMAD.WIDE R18, R25, 0x4, R18 ;  /* 0x0000000419127825 */ /* 0x001fe400078e0212 */
[----:B------:R-:W0:Y:S02]  /*06f0*/  LDC.64 R24, c[0x0][0x210] ;  /* 0x00008400ff187b82 */ /* 0x000e240000000a00 */
[----:B------:R-:W-:Y:S02]  /*0700*/  IMAD.WIDE R20, R5, 0x4, R20 ;  /* 0x0000000405147825 */ /* 0x000fe400078e0214 */
[----:B------:R-:W2:Y:S02]  /*0710*/  LDG.E.EL R18, desc[UR4][R18.64] ;  /* 0x0000000412127981 */ /* 0x000ea4000c2e1900 */
[----:B-----5:R-:W-:-:S02]  /*0720*/  IMAD.WIDE R22, R2, 0x4, R22 ;  /* 0x0000000402167825 */ /* 0x020fc400078e0216 */
[----:B------:R-:W5:Y:S04]  /*0730*/  LDG.E.EL R20, desc[UR4][R20.64] ;  /* 0x0000000414147981 */ /* 0x000f68000c2e1900 */
[----:B------:R-:W5:Y:S01]  /*0740*/  LDG.E.64 R22, desc[UR4][R22.64] ;  /* 0x0000000416167981 */ /* 0x000f62000c1e1b00 */
[----:B0-----:R-:W-:-:S04]  /*0750*/  IMAD.WIDE R24, R2, 0x4, R24 ;  /* 0x0000000402187825 */ /* 0x001fc800078e0218 */
[----:B---3--:R-:W-:Y:S01]  /*0760*/  FADD R10, -R7, R10 ;  /* 0x0000000a070a7221 */ /* 0x008fe20000000100 */
[----:B----4-:R-:W-:Y:S01]  /*0770*/  FADD R12, -R3, R12 ;  /* 0x0000000c030c7221 */ /* 0x010fe20000000100 */
[----:B--2---:R-:W-:Y:S01]  /*0780*/  FADD R15, -R4, R15 ;  /* 0x0000000f040f7221 */ /* 0x004fe20000000100 */
[----:B------:R-:W-:Y:S01]  /*0790*/  FADD R17, -R6, R17 ;  /* 0x0000001106117221 */ /* 0x000fe20000000100 */
[C---:B------:R-:W-:Y:S01]  /*07a0*/  FFMA R7, R8.reuse, R10, R7 ;  /* 0x0000000a08077223 */ /* 0x040fe20000000007 */
[----:B------:R-:W-:Y:S01]  /*07b0*/  FFMA R12, R8, R12, R3 ;  /* 0x0000000c080c7223 */ /* 0x000fe20000000003 */
[C---:B------:R-:W-:Y:S01]  /*07c0*/  FFMA R15, R9.reuse, R15, R4 ;  /* 0x0000000f090f7223 */ /* 0x040fe20000000004 */
[----:B------:R-:W-:Y:S02]  /*07d0*/  FFMA R6, R9, R17, R6 ;  /* 0x0000001109067223 */ /* 0x000fe40000000006 */
[----:B------:R-:W-:Y:S02]  /*07e0*/  FADD R12, -R7, R12 ;  /* 0x0000000c070c7221 */ /* 0x000fe40000000100 */
[----:B------:R-:W-:-:S02]  /*07f0*/  FADD R6, -R15, R6 ;  /* 0x000000060f067221 */ /* 0x000fc40000000100 */
[C---:B------:R-:W-:Y:S02]  /*0800*/  FFMA R12, R18.reuse, R12, R7 ;  /* 0x0000000c120c7223 */ /* 0x040fe40000000007 */
[----:B------:R-:W-:Y:S01]  /*0810*/  FFMA R6, R18, R6, R15 ;  /* 0x0000000612067223 */ /* 0x000fe2000000000f */
[--C-:B-----5:R-:W-:Y:S01]  /*0820*/  FADD R3, R22, R20.reuse ;  /* 0x0000001416037221 */ /* 0x120fe20000000000 */
[----:B------:R-:W-:-:S03]  /*0830*/  FADD R23, R23, R20 ;  /* 0x0000001417177221 */ /* 0x000fc60000000000 */
[----:B------:R-:W-:Y:S01]  /*0840*/  FADD R12, R12, R3 ;  /* 0x000000030c0c7221 */ /* 0x000fe20000000000 */
[----:B------:R-:W-:-:S05]  /*0850*/  FADD R13, R6, R23 ;  /* 0x00000017060d7221 */ /* 0x000fca0000000000 */
[----:B------:R-:W-:Y:S01]  /*0860*/  STG.E.64 desc[UR4][R24.64], R12 ;  /* 0x0000000c18007986 */ /* 0x000fe2000c101b04 */
[----:B------:R-:W-:Y:S05]  /*0870*/  EXIT ;  /* 0x000000000000794d */ /* 0x000fea0003800000 */
.L_x_0:
[----:B------:R-:W-:-:S00]  /*0880*/  BRA `(.L_x_0) ;  /* 0xfffffffc00fc7947 */ /* 0x000fc0000383ffff */
[----:B------:R-:W-:-:S00]  /*0890*/  NOP ;  /* 0x0000000000007918 */ /* 0x000fc00000000000 */
        /* <DEDUP_REMOVED lines=14> */
.L_x_1:


//--------------------- .nv.constant0.triton_poi_fused__unsafe_index_add_convolution_mul_sub_29 --------------------------
	.section	.nv.constant0.triton_poi_fused__unsafe_index_add_convolution_mul_sub_29,"a",@progbits
	.sectionflags	@""
	.align	4
.nv.constant0.triton_poi_fused__unsafe_index_add_convolution_mul_sub_29:
	.zero		612
